//
// Generated by NVIDIA NVVM Compiler
//
// Compiler Build ID: CL-36424714
// Cuda compilation tools, release 13.0, V13.0.88
// Based on NVVM 20.0.0
//

.version 9.0
.target sm_100
.address_size 64

	// .globl	_Z9kernelSumiPfS_

.visible .entry _Z9kernelSumiPfS_(
	.param .u32 _Z9kernelSumiPfS__param_0,
	.param .u64 .ptr .align 1 _Z9kernelSumiPfS__param_1,
	.param .u64 .ptr .align 1 _Z9kernelSumiPfS__param_2
)
{
	.reg .pred 	%p<2>;
	.reg .b32 	%r<20>;
	.reg .b32 	%f<4>;
	.reg .b64 	%rd<8>;

	ld.param.u32 	%r2, [_Z9kernelSumiPfS__param_0];
	ld.param.u64 	%rd1, [_Z9kernelSumiPfS__param_1];
	ld.param.u64 	%rd2, [_Z9kernelSumiPfS__param_2];
	mov.u32 	%r3, %ntid.z;
	mov.u32 	%r4, %ntid.y;
	mov.u32 	%r5, %ntid.x;
	mov.u32 	%r6, %ctaid.z;
	mul.lo.s32 	%r7, %r5, %r6;
	shl.b32 	%r8, %r7, 2;
	mov.u32 	%r9, %ctaid.y;
	mul.lo.s32 	%r10, %r5, %r9;
	shl.b32 	%r11, %r10, 1;
	mov.u32 	%r12, %ctaid.x;
	mov.u32 	%r13, %tid.x;
	mov.u32 	%r14, %tid.y;
	mov.u32 	%r15, %tid.z;
	mad.lo.s32 	%r16, %r12, %r5, %r13;
	add.s32 	%r17, %r16, %r11;
	add.s32 	%r18, %r17, %r8;
	mad.lo.s32 	%r19, %r18, %r4, %r14;
	mad.lo.s32 	%r1, %r19, %r3, %r15;
	setp.ge.s32 	%p1, %r1, %r2;
	@%p1 bra 	$L__BB0_2;
	cvta.to.global.u64 	%rd3, %rd1;
	cvta.to.global.u64 	%rd4, %rd2;
	mul.wide.s32 	%rd5, %r1, 4;
	add.s64 	%rd6, %rd3, %rd5;
	ld.global.f32 	%f1, [%rd6];
	add.s64 	%rd7, %rd4, %rd5;
	ld.global.f32 	%f2, [%rd7];
	add.f32 	%f3, %f1, %f2;
	st.global.f32 	[%rd7], %f3;
$L__BB0_2:
	ret;

}


// ===== COMPILED SASS (sm_100) =====

	.target	sm_100

	.elftype	@"ET_EXEC"


//--------------------- .note.nv.tkinfo           --------------------------
	.section	.note.nv.tkinfo,"",@"SHT_NOTE"
	.sectionflags	@"SHF_NOTE_NV_TKINFO"
	.tkinfo
        /*0018*/ 	.word	0x00000002
        /*0030*/ 	.string	""
        /*0030*/ 	.string	"ptxas"
        /*0030*/ 	.string	"Cuda compilation tools, release 13.0, V13.0.88"
        /*0030*/ 	.string	"Build cuda_13.0.r13.0/compiler.36424714_0"
        /*0030*/ 	.string	"-arch sm_100 -m 64 "



//--------------------- .note.nv.cuinfo           --------------------------
	.section	.note.nv.cuinfo,"",@"SHT_NOTE"
	.sectionflags	@"SHF_NOTE_NV_CUINFO"
        /*0018*/ 	.short	0x0002
        /*001a*/ 	.short	0x0064
        /*001c*/ 	.short	0x0082
	.zero		2


//--------------------- .nv.info                  --------------------------
	.section	.nv.info,"",@"SHT_CUDA_INFO"
	.align	4


	//----- nvinfo : EIATTR_REGCOUNT
	.align		4
        /*0000*/ 	.byte	0x04, 0x2f
        /*0002*/ 	.short	(.L_1 - .L_0)
	.align		4
.L_0:
        /*0004*/ 	.word	index@(_Z9kernelSumiPfS_)
        /*0008*/ 	.word	0x0000000a


	//----- nvinfo : EIATTR_FRAME_SIZE
	.align		4
.L_1:
        /*000c*/ 	.byte	0x04, 0x11
        /*000e*/ 	.short	(.L_3 - .L_2)
	.align		4
.L_2:
        /*0010*/ 	.word	index@(_Z9kernelSumiPfS_)
        /*0014*/ 	.word	0x00000000


	//----- nvinfo : EIATTR_MIN_STACK_SIZE
	.align		4
.L_3:
        /*0018*/ 	.byte	0x04, 0x12
        /*001a*/ 	.short	(.L_5 - .L_4)
	.align		4
.L_4:
        /*001c*/ 	.word	index@(_Z9kernelSumiPfS_)
        /*0020*/ 	.word	0x00000000
.L_5:


//--------------------- .nv.compat                --------------------------
	.section	.nv.compat,"",@"SHT_CUDA_COMPAT_INFO"
	.align	4
        /*0000*/ 	.byte	0x02, 0x09, 0x00, 0x00, 0x02, 0x02, 0x01, 0x00, 0x02, 0x05, 0x05, 0x00, 0x03, 0x07, 0x01, 0x01
        /*0010*/ 	.byte	0x02, 0x03, 0x00, 0x00, 0x02, 0x06, 0x01, 0x00, 0x04, 0x0b, 0x08, 0x00, 0x09, 0x00, 0x00, 0x00
        /*0020*/ 	.byte	0x00, 0x00, 0x00, 0x00


//--------------------- .nv.info._Z9kernelSumiPfS_ --------------------------
	.section	.nv.info._Z9kernelSumiPfS_,"",@"SHT_CUDA_INFO"
	.sectionflags	@""
	.align	4


	//----- nvinfo : EIATTR_CUDA_API_VERSION
	.align		4
        /*0000*/ 	.byte	0x04, 0x37
        /*0002*/ 	.short	(.L_7 - .L_6)
.L_6:
        /*0004*/ 	.word	0x00000082


	//----- nvinfo : EIATTR_KPARAM_INFO
	.align		4
.L_7:
        /*0008*/ 	.byte	0x04, 0x17
        /*000a*/ 	.short	(.L_9 - .L_8)
.L_8:
        /*000c*/ 	.word	0x00000000
        /*0010*/ 	.short	0x0002
        /*0012*/ 	.short	0x0010
        /*0014*/ 	.byte	0x00, 0xf5, 0x21, 0x00


	//----- nvinfo : EIATTR_KPARAM_INFO
	.align		4
.L_9:
        /*0018*/ 	.byte	0x04, 0x17
        /*001a*/ 	.short	(.L_11 - .L_10)
.L_10:
        /*001c*/ 	.word	0x00000000
        /*0020*/ 	.short	0x0001
        /*0022*/ 	.short	0x0008
        /*0024*/ 	.byte	0x00, 0xf5, 0x21, 0x00


	//----- nvinfo : EIATTR_KPARAM_INFO
	.align		4
.L_11:
        /*0028*/ 	.byte	0x04, 0x17
        /*002a*/ 	.short	(.L_13 - .L_12)
.L_12:
        /*002c*/ 	.word	0x00000000
        /*0030*/ 	.short	0x0000
        /*0032*/ 	.short	0x0000
        /*0034*/ 	.byte	0x00, 0xf0, 0x11, 0x00


	//----- nvinfo : EIATTR_SPARSE_MMA_MASK
	.align		4
.L_13:
        /*0038*/ 	.byte	0x03, 0x50
        /*003a*/ 	.short	0x0000


	//----- nvinfo : EIATTR_MAXREG_COUNT
	.align		4
        /*003c*/ 	.byte	0x03, 0x1b
        /*003e*/ 	.short	0x00ff


	//----- nvinfo : EIATTR_MERCURY_ISA_VERSION
	.align		4
        /*0040*/ 	.byte	0x03, 0x5f
        /*0042*/ 	.short	0x0101


	//----- nvinfo : EIATTR_VRC_CTA_INIT_COUNT
	.align		4
        /*0044*/ 	.byte	0x02, 0x4a
	.zero		1
	.zero		1


	//----- nvinfo : EIATTR_EXIT_INSTR_OFFSETS
	.align		4
        /*0048*/ 	.byte	0x04, 0x1c
        /*004a*/ 	.short	(.L_15 - .L_14)


	//   ....[0]....
.L_14:
        /*004c*/ 	.word	0x00000130


	//   ....[1]....
        /*0050*/ 	.word	0x000001d0


	//----- nvinfo : EIATTR_CBANK_PARAM_SIZE
	.align		4
.L_15:
        /*0054*/ 	.byte	0x03, 0x19
        /*0056*/ 	.short	0x0018


	//----- nvinfo : EIATTR_PARAM_CBANK
	.align		4
        /*0058*/ 	.byte	0x04, 0x0a
        /*005a*/ 	.short	(.L_17 - .L_16)
	.align		4
.L_16:
        /*005c*/ 	.word	index@(.nv.constant0._Z9kernelSumiPfS_)
        /*0060*/ 	.short	0x0380
        /*0062*/ 	.short	0x0018


	//----- nvinfo : EIATTR_SW_WAR
	.align		4
.L_17:
        /*0064*/ 	.byte	0x04, 0x36
        /*0066*/ 	.short	(.L_19 - .L_18)
.L_18:
        /*0068*/ 	.word	0x00000008
.L_19:


//--------------------- .nv.callgraph             --------------------------
	.section	.nv.callgraph,"",@"SHT_CUDA_CALLGRAPH"
	.align	4
	.sectionentsize	8
	.align		4
        /*0000*/ 	.word	0x00000000
	.align		4
        /*0004*/ 	.word	0xffffffff
	.align		4
        /*0008*/ 	.word	0x00000000
	.align		4
        /*000c*/ 	.word	0xfffffffe
	.align		4
        /*0010*/ 	.word	0x00000000
	.align		4
        /*0014*/ 	.word	0xfffffffd
	.align		4
        /*0018*/ 	.word	0x00000000
	.align		4
        /*001c*/ 	.word	0xfffffffc


//--------------------- .text._Z9kernelSumiPfS_   --------------------------
	.section	.text._Z9kernelSumiPfS_,"ax",@progbits
	.align	128
        .global         _Z9kernelSumiPfS_
        .type           _Z9kernelSumiPfS_,@function
        .size           _Z9kernelSumiPfS_,(.L_x_1 - _Z9kernelSumiPfS_)
        .other          _Z9kernelSumiPfS_,@"STO_CUDA_ENTRY STV_DEFAULT"
_Z9kernelSumiPfS_:
.text._Z9kernelSumiPfS_:
[----:B------:R-:W-:Y:S01]  /*0000*/  LDC R1, c[0x0][0x37c] ;  /* 0x0000df00ff017b82 */ /* 0x000fe20000000800 */
[----:B------:R-:W0:Y:S01]  /*0010*/  S2R R3, SR_CTAID.X ;  /* 0x0000000000037919 */ /* 0x000e220000002500 */
[----:B------:R-:W1:Y:S01]  /*0020*/  LDCU UR4, c[0x0][0x368] ;  /* 0x00006d00ff0477ac */ /* 0x000e620008000800 */
[----:B------:R-:W0:Y:S01]  /*0030*/  S2R R4, SR_TID.X ;  /* 0x0000000000047919 */ /* 0x000e220000002100 */
[----:B------:R-:W2:Y:S01]  /*0040*/  LDCU UR5, c[0x0][0x364] ;  /* 0x00006c80ff0577ac */ /* 0x000ea20008000800 */
[----:B------:R-:W3:Y:S01]  /*0050*/  S2R R0, SR_CTAID.Y ;  /* 0x0000000000007919 */ /* 0x000ee20000002600 */
[----:B------:R-:W0:Y:S01]  /*0060*/  LDCU UR6, c[0x0][0x360] ;  /* 0x00006c00ff0677ac */ /* 0x000e220008000800 */
[----:B------:R-:W4:Y:S01]  /*0070*/  S2R R2, SR_CTAID.Z ;  /* 0x0000000000027919 */ /* 0x000f220000002700 */
[----:B------:R-:W2:Y:S01]  /*0080*/  S2R R5, SR_TID.Y ;  /* 0x0000000000057919 */ /* 0x000ea20000002200 */
[----:B------:R-:W1:Y:S01]  /*0090*/  S2R R7, SR_TID.Z ;  /* 0x0000000000077919 */ /* 0x000e620000002300 */
[----:B0-----:R-:W-:-:S02]  /*00a0*/  IMAD R3, R3, UR6, R4 ;  /* 0x0000000603037c24 */ /* 0x001fc4000f8e0204 */
[----:B---3--:R-:W-:-:S05]  /*00b0*/  IMAD R0, R0, UR6, RZ ;  /* 0x0000000600007c24 */ /* 0x008fca000f8e02ff */
[----:B------:R-:W-:Y:S01]  /*00c0*/  LEA R3, R0, R3, 0x1 ;  /* 0x0000000300037211 */ /* 0x000fe200078e08ff */
[----:B----4-:R-:W-:Y:S01]  /*00d0*/  IMAD R0, R2, UR6, RZ ;  /* 0x0000000602007c24 */ /* 0x010fe2000f8e02ff */
[----:B------:R-:W0:Y:S04]  /*00e0*/  LDCU UR6, c[0x0][0x380] ;  /* 0x00007000ff0677ac */ /* 0x000e280008000800 */
[----:B------:R-:W-:-:S05]  /*00f0*/  LEA R0, R0, R3, 0x2 ;  /* 0x0000000300007211 */ /* 0x000fca00078e10ff */
[----:B--2---:R-:W-:-:S04]  /*0100*/  IMAD R0, R0, UR5, R5 ;  /* 0x0000000500007c24 */ /* 0x004fc8000f8e0205 */
[----:B-1----:R-:W-:-:S05]  /*0110*/  IMAD R7, R0, UR4, R7 ;  /* 0x0000000400077c24 */ /* 0x002fca000f8e0207 */
[----:B0-----:R-:W-:-:S13]  /*0120*/  ISETP.GE.AND P0, PT, R7, UR6, PT ;  /* 0x0000000607007c0c */ /* 0x001fda000bf06270 */
[----:B------:R-:W-:Y:S05]  /*0130*/  @P0 EXIT ;  /* 0x000000000000094d */ /* 0x000fea0003800000 */
[----:B------:R-:W0:Y:S01]  /*0140*/  LDC.64 R2, c[0x0][0x388] ;  /* 0x0000e200ff027b82 */ /* 0x000e220000000a00 */
[----:B------:R-:W1:Y:S07]  /*0150*/  LDCU.64 UR4, c[0x0][0x358] ;  /* 0x00006b00ff0477ac */ /* 0x000e6e0008000a00 */
[----:B------:R-:W2:Y:S01]  /*0160*/  LDC.64 R4, c[0x0][0x390] ;  /* 0x0000e400ff047b82 */ /* 0x000ea20000000a00 */
[----:B0-----:R-:W-:-:S06]  /*0170*/  IMAD.WIDE R2, R7, 0x4, R2 ;  /* 0x0000000407027825 */ /* 0x001fcc00078e0202 */
[----:B-1----:R-:W3:Y:S01]  /*0180*/  LDG.E R2, desc[UR4][R2.64] ;  /* 0x0000000402027981 */ /* 0x002ee2000c1e1900 */
[----:B--2---:R-:W-:-:S05]  /*0190*/  IMAD.WIDE R4, R7, 0x4, R4 ;  /* 0x0000000407047825 */ /* 0x004fca00078e0204 */
[----:B------:R-:W3:Y:S02]  /*01a0*/  LDG.E R7, desc[UR4][R4.64] ;  /* 0x0000000404077981 */ /* 0x000ee4000c1e1900 */
[----:B---3--:R-:W-:-:S05]  /*01b0*/  FADD R7, R2, R7 ;  /* 0x0000000702077221 */ /* 0x008fca0000000000 */
[----:B------:R-:W-:Y:S01]  /*01c0*/  STG.E desc[UR4][R4.64], R7 ;  /* 0x0000000704007986 */ /* 0x000fe2000c101904 */
[----:B------:R-:W-:Y:S05]  /*01d0*/  EXIT ;  /* 0x000000000000794d */ /* 0x000fea0003800000 */
.L_x_0:
[----:B------:R-:W-:-:S00]  /*01e0*/  BRA `(.L_x_0) ;  /* 0xfffffffc00fc7947 */ /* 0x000fc0000383ffff */
[----:B------:R-:W-:-:S00]  /*01f0*/  NOP ;  /* 0x0000000000007918 */ /* 0x000fc00000000000 */
        /* <DEDUP_REMOVED lines=8> */
.L_x_1:


//--------------------- .nv.shared.reserved.0     --------------------------
	.section	.nv.shared.reserved.0,"aw",@nobits
	.weak		__nv_reservedSMEM_offset_0_alias
	.size		__nv_reservedSMEM_offset_0_alias, 0, 64
	.other		__nv_reservedSMEM_offset_0_alias,@"STO_CUDA_RESERVED_SHARED STV_DEFAULT"
__nv_reservedSMEM_offset_0_alias:
	.zero		0
	.zero		64


//--------------------- .nv.constant0._Z9kernelSumiPfS_ --------------------------
	.section	.nv.constant0._Z9kernelSumiPfS_,"a",@progbits
	.sectionflags	@""
	.align	4
.nv.constant0._Z9kernelSumiPfS_:
	.zero		920


//--------------------- SYMBOLS --------------------------

	.type		.nv.reservedSmem.offset0,@object
	.size		.nv.reservedSmem.offset0,0x4
